//
// Generated by NVIDIA NVVM Compiler
//
// Compiler Build ID: CL-36424714
// Cuda compilation tools, release 13.0, V13.0.88
// Based on NVVM 20.0.0
//

.version 9.0
.target sm_100
.address_size 64

	// .globl	_Z13matmul_kernelPKfS0_Pfm

.visible .entry _Z13matmul_kernelPKfS0_Pfm(
	.param .u64 .ptr .align 1 _Z13matmul_kernelPKfS0_Pfm_param_0,
	.param .u64 .ptr .align 1 _Z13matmul_kernelPKfS0_Pfm_param_1,
	.param .u64 .ptr .align 1 _Z13matmul_kernelPKfS0_Pfm_param_2,
	.param .u64 _Z13matmul_kernelPKfS0_Pfm_param_3
)
{
	.reg .pred 	%p<11>;
	.reg .b32 	%r<10>;
	.reg .b32 	%f<67>;
	.reg .b64 	%rd<82>;

	ld.param.u64 	%rd26, [_Z13matmul_kernelPKfS0_Pfm_param_0];
	ld.param.u64 	%rd27, [_Z13matmul_kernelPKfS0_Pfm_param_1];
	ld.param.u64 	%rd24, [_Z13matmul_kernelPKfS0_Pfm_param_2];
	ld.param.u64 	%rd25, [_Z13matmul_kernelPKfS0_Pfm_param_3];
	cvta.to.global.u64 	%rd1, %rd27;
	cvta.to.global.u64 	%rd2, %rd26;
	mov.u32 	%r1, %tid.x;
	mov.u32 	%r2, %ctaid.x;
	mov.u32 	%r3, %ntid.x;
	mad.lo.s32 	%r4, %r2, %r3, %r1;
	cvt.u64.u32 	%rd3, %r4;
	and.b64  	%rd28, %rd25, -4294967296;
	setp.ne.s64 	%p1, %rd28, 0;
	@%p1 bra 	$L__BB0_2;
	cvt.u32.u64 	%r5, %rd25;
	cvt.u32.u64 	%r6, %rd3;
	div.u32 	%r7, %r6, %r5;
	mul.lo.s32 	%r8, %r7, %r5;
	sub.s32 	%r9, %r6, %r8;
	cvt.u64.u32 	%rd75, %r7;
	cvt.u64.u32 	%rd76, %r9;
	bra.uni 	$L__BB0_3;
$L__BB0_2:
	div.u64 	%rd75, %rd3, %rd25;
	mul.lo.s64 	%rd29, %rd75, %rd25;
	sub.s64 	%rd76, %rd3, %rd29;
$L__BB0_3:
	setp.ge.u64 	%p2, %rd75, %rd25;
	@%p2 bra 	$L__BB0_16;
	mul.lo.s64 	%rd10, %rd75, %rd25;
	add.s64 	%rd31, %rd25, -1;
	and.b64  	%rd11, %rd25, 7;
	setp.lt.u64 	%p3, %rd31, 7;
	mov.f32 	%f66, 0f00000000;
	mov.b64 	%rd80, 0;
	@%p3 bra 	$L__BB0_7;
	and.b64  	%rd80, %rd25, -8;
	shl.b64 	%rd13, %rd25, 2;
	mov.f32 	%f66, 0f00000000;
	mov.b64 	%rd78, 0;
	mov.u64 	%rd77, %rd80;
$L__BB0_6:
	.pragma "nounroll";
	add.s64 	%rd33, %rd78, %rd10;
	shl.b64 	%rd34, %rd33, 2;
	add.s64 	%rd35, %rd2, %rd34;
	ld.global.f32 	%f16, [%rd35];
	mad.lo.s64 	%rd36, %rd78, %rd25, %rd76;
	shl.b64 	%rd37, %rd36, 2;
	add.s64 	%rd38, %rd1, %rd37;
	ld.global.f32 	%f17, [%rd38];
	fma.rn.f32 	%f18, %f16, %f17, %f66;
	ld.global.f32 	%f19, [%rd35+4];
	add.s64 	%rd39, %rd38, %rd13;
	ld.global.f32 	%f20, [%rd39];
	fma.rn.f32 	%f21, %f19, %f20, %f18;
	ld.global.f32 	%f22, [%rd35+8];
	add.s64 	%rd40, %rd39, %rd13;
	ld.global.f32 	%f23, [%rd40];
	fma.rn.f32 	%f24, %f22, %f23, %f21;
	ld.global.f32 	%f25, [%rd35+12];
	add.s64 	%rd41, %rd40, %rd13;
	ld.global.f32 	%f26, [%rd41];
	fma.rn.f32 	%f27, %f25, %f26, %f24;
	ld.global.f32 	%f28, [%rd35+16];
	add.s64 	%rd42, %rd41, %rd13;
	ld.global.f32 	%f29, [%rd42];
	fma.rn.f32 	%f30, %f28, %f29, %f27;
	ld.global.f32 	%f31, [%rd35+20];
	add.s64 	%rd43, %rd42, %rd13;
	ld.global.f32 	%f32, [%rd43];
	fma.rn.f32 	%f33, %f31, %f32, %f30;
	ld.global.f32 	%f34, [%rd35+24];
	add.s64 	%rd44, %rd43, %rd13;
	ld.global.f32 	%f35, [%rd44];
	fma.rn.f32 	%f36, %f34, %f35, %f33;
	ld.global.f32 	%f37, [%rd35+28];
	add.s64 	%rd45, %rd44, %rd13;
	ld.global.f32 	%f38, [%rd45];
	fma.rn.f32 	%f66, %f37, %f38, %f36;
	add.s64 	%rd78, %rd78, 8;
	add.s64 	%rd77, %rd77, -8;
	setp.ne.s64 	%p4, %rd77, 0;
	@%p4 bra 	$L__BB0_6;
$L__BB0_7:
	setp.eq.s64 	%p5, %rd11, 0;
	@%p5 bra 	$L__BB0_15;
	and.b64  	%rd19, %rd25, 3;
	setp.lt.u64 	%p6, %rd11, 4;
	@%p6 bra 	$L__BB0_10;
	add.s64 	%rd46, %rd80, %rd10;
	shl.b64 	%rd47, %rd46, 2;
	add.s64 	%rd48, %rd2, %rd47;
	ld.global.f32 	%f40, [%rd48];
	mad.lo.s64 	%rd49, %rd80, %rd25, %rd76;
	shl.b64 	%rd50, %rd49, 2;
	add.s64 	%rd51, %rd1, %rd50;
	ld.global.f32 	%f41, [%rd51];
	fma.rn.f32 	%f42, %f40, %f41, %f66;
	ld.global.f32 	%f43, [%rd48+4];
	shl.b64 	%rd52, %rd25, 2;
	add.s64 	%rd53, %rd51, %rd52;
	ld.global.f32 	%f44, [%rd53];
	fma.rn.f32 	%f45, %f43, %f44, %f42;
	ld.global.f32 	%f46, [%rd48+8];
	add.s64 	%rd54, %rd53, %rd52;
	ld.global.f32 	%f47, [%rd54];
	fma.rn.f32 	%f48, %f46, %f47, %f45;
	ld.global.f32 	%f49, [%rd48+12];
	add.s64 	%rd55, %rd54, %rd52;
	ld.global.f32 	%f50, [%rd55];
	fma.rn.f32 	%f66, %f49, %f50, %f48;
	add.s64 	%rd80, %rd80, 4;
$L__BB0_10:
	setp.eq.s64 	%p7, %rd19, 0;
	@%p7 bra 	$L__BB0_15;
	setp.eq.s64 	%p8, %rd19, 1;
	@%p8 bra 	$L__BB0_13;
	add.s64 	%rd56, %rd80, %rd10;
	shl.b64 	%rd57, %rd56, 2;
	add.s64 	%rd58, %rd2, %rd57;
	ld.global.f32 	%f52, [%rd58];
	mad.lo.s64 	%rd59, %rd80, %rd25, %rd76;
	shl.b64 	%rd60, %rd59, 2;
	add.s64 	%rd61, %rd1, %rd60;
	ld.global.f32 	%f53, [%rd61];
	fma.rn.f32 	%f54, %f52, %f53, %f66;
	ld.global.f32 	%f55, [%rd58+4];
	shl.b64 	%rd62, %rd25, 2;
	add.s64 	%rd63, %rd61, %rd62;
	ld.global.f32 	%f56, [%rd63];
	fma.rn.f32 	%f66, %f55, %f56, %f54;
	add.s64 	%rd80, %rd80, 2;
$L__BB0_13:
	and.b64  	%rd64, %rd25, 1;
	setp.eq.b64 	%p9, %rd64, 1;
	not.pred 	%p10, %p9;
	@%p10 bra 	$L__BB0_15;
	add.s64 	%rd65, %rd80, %rd10;
	shl.b64 	%rd66, %rd65, 2;
	add.s64 	%rd67, %rd2, %rd66;
	ld.global.f32 	%f57, [%rd67];
	mad.lo.s64 	%rd68, %rd80, %rd25, %rd76;
	shl.b64 	%rd69, %rd68, 2;
	add.s64 	%rd70, %rd1, %rd69;
	ld.global.f32 	%f58, [%rd70];
	fma.rn.f32 	%f66, %f57, %f58, %f66;
$L__BB0_15:
	add.s64 	%rd71, %rd10, %rd76;
	cvta.to.global.u64 	%rd72, %rd24;
	shl.b64 	%rd73, %rd71, 2;
	add.s64 	%rd74, %rd72, %rd73;
	st.global.f32 	[%rd74], %f66;
$L__BB0_16:
	ret;

}


// ===== COMPILED SASS (sm_100) =====

	.target	sm_100

	.elftype	@"ET_EXEC"


//--------------------- .note.nv.tkinfo           --------------------------
	.section	.note.nv.tkinfo,"",@"SHT_NOTE"
	.sectionflags	@"SHF_NOTE_NV_TKINFO"
	.tkinfo
        /*0018*/ 	.word	0x00000002
        /*0030*/ 	.string	""
        /*0030*/ 	.string	"ptxas"
        /*0030*/ 	.string	"Cuda compilation tools, release 13.0, V13.0.88"
        /*0030*/ 	.string	"Build cuda_13.0.r13.0/compiler.36424714_0"
        /*0030*/ 	.string	"-arch sm_100 -m 64 "



//--------------------- .note.nv.cuinfo           --------------------------
	.section	.note.nv.cuinfo,"",@"SHT_NOTE"
	.sectionflags	@"SHF_NOTE_NV_CUINFO"
        /*0018*/ 	.short	0x0002
        /*001a*/ 	.short	0x0064
        /*001c*/ 	.short	0x0082
	.zero		2


//--------------------- .nv.info                  --------------------------
	.section	.nv.info,"",@"SHT_CUDA_INFO"
	.align	4


	//----- nvinfo : EIATTR_REGCOUNT
	.align		4
        /*0000*/ 	.byte	0x04, 0x2f
        /*0002*/ 	.short	(.L_1 - .L_0)
	.align		4
.L_0:
        /*0004*/ 	.word	index@(_Z13matmul_kernelPKfS0_Pfm)
        /*0008*/ 	.word	0x00000020


	//----- nvinfo : EIATTR_FRAME_SIZE
	.align		4
.L_1:
        /*000c*/ 	.byte	0x04, 0x11
        /*000e*/ 	.short	(.L_3 - .L_2)
	.align		4
.L_2:
        /*0010*/ 	.word	index@($__internal_0_$__cuda_sm20_div_u64)
        /*0014*/ 	.word	0x00000000


	//----- nvinfo : EIATTR_FRAME_SIZE
	.align		4
.L_3:
        /*0018*/ 	.byte	0x04, 0x11
        /*001a*/ 	.short	(.L_5 - .L_4)
	.align		4
.L_4:
        /*001c*/ 	.word	index@(_Z13matmul_kernelPKfS0_Pfm)
        /*0020*/ 	.word	0x00000000


	//----- nvinfo : EIATTR_MIN_STACK_SIZE
	.align		4
.L_5:
        /*0024*/ 	.byte	0x04, 0x12
        /*0026*/ 	.short	(.L_7 - .L_6)
	.align		4
.L_6:
        /*0028*/ 	.word	index@(_Z13matmul_kernelPKfS0_Pfm)
        /*002c*/ 	.word	0x00000000
.L_7:


//--------------------- .nv.compat                --------------------------
	.section	.nv.compat,"",@"SHT_CUDA_COMPAT_INFO"
	.align	4
        /*0000*/ 	.byte	0x02, 0x09, 0x00, 0x00, 0x02, 0x02, 0x01, 0x00, 0x02, 0x05, 0x05, 0x00, 0x03, 0x07, 0x01, 0x01
        /*0010*/ 	.byte	0x02, 0x03, 0x00, 0x00, 0x02, 0x06, 0x01, 0x00, 0x04, 0x0b, 0x08, 0x00, 0x09, 0x00, 0x00, 0x00
        /*0020*/ 	.byte	0x00, 0x00, 0x00, 0x00


//--------------------- .nv.info._Z13matmul_kernelPKfS0_Pfm --------------------------
	.section	.nv.info._Z13matmul_kernelPKfS0_Pfm,"",@"SHT_CUDA_INFO"
	.sectionflags	@""
	.align	4


	//----- nvinfo : EIATTR_CUDA_API_VERSION
	.align		4
        /*0000*/ 	.byte	0x04, 0x37
        /*0002*/ 	.short	(.L_9 - .L_8)
.L_8:
        /*0004*/ 	.word	0x00000082


	//----- nvinfo : EIATTR_KPARAM_INFO
	.align		4
.L_9:
        /*0008*/ 	.byte	0x04, 0x17
        /*000a*/ 	.short	(.L_11 - .L_10)
.L_10:
        /*000c*/ 	.word	0x00000000
        /*0010*/ 	.short	0x0003
        /*0012*/ 	.short	0x0018
        /*0014*/ 	.byte	0x00, 0xf0, 0x21, 0x00


	//----- nvinfo : EIATTR_KPARAM_INFO
	.align		4
.L_11:
        /*0018*/ 	.byte	0x04, 0x17
        /*001a*/ 	.short	(.L_13 - .L_12)
.L_12:
        /*001c*/ 	.word	0x00000000
        /*0020*/ 	.short	0x0002
        /*0022*/ 	.short	0x0010
        /*0024*/ 	.byte	0x00, 0xf5, 0x21, 0x00


	//----- nvinfo : EIATTR_KPARAM_INFO
	.align		4
.L_13:
        /*0028*/ 	.byte	0x04, 0x17
        /*002a*/ 	.short	(.L_15 - .L_14)
.L_14:
        /*002c*/ 	.word	0x00000000
        /*0030*/ 	.short	0x0001
        /*0032*/ 	.short	0x0008
        /*0034*/ 	.byte	0x00, 0xf5, 0x21, 0x00


	//----- nvinfo : EIATTR_KPARAM_INFO
	.align		4
.L_15:
        /*0038*/ 	.byte	0x04, 0x17
        /*003a*/ 	.short	(.L_17 - .L_16)
.L_16:
        /*003c*/ 	.word	0x00000000
        /*0040*/ 	.short	0x0000
        /*0042*/ 	.short	0x0000
        /*0044*/ 	.byte	0x00, 0xf5, 0x21, 0x00


	//----- nvinfo : EIATTR_SPARSE_MMA_MASK
	.align		4
.L_17:
        /*0048*/ 	.byte	0x03, 0x50
        /*004a*/ 	.short	0x0000


	//----- nvinfo : EIATTR_MAXREG_COUNT
	.align		4
        /*004c*/ 	.byte	0x03, 0x1b
        /*004e*/ 	.short	0x00ff


	//----- nvinfo : EIATTR_MERCURY_ISA_VERSION
	.align		4
        /*0050*/ 	.byte	0x03, 0x5f
        /*0052*/ 	.short	0x0101


	//----- nvinfo : EIATTR_VRC_CTA_INIT_COUNT
	.align		4
        /*0054*/ 	.byte	0x02, 0x4a
	.zero		1
	.zero		1


	//----- nvinfo : EIATTR_EXIT_INSTR_OFFSETS
	.align		4
        /*0058*/ 	.byte	0x04, 0x1c
        /*005a*/ 	.short	(.L_19 - .L_18)


	//   ....[0]....
.L_18:
        /*005c*/ 	.word	0x000002d0


	//   ....[1]....
        /*0060*/ 	.word	0x00000de0


	//----- nvinfo : EIATTR_CRS_STACK_SIZE
	.align		4
.L_19:
        /*0064*/ 	.byte	0x04, 0x1e
        /*0066*/ 	.short	(.L_21 - .L_20)
.L_20:
        /*0068*/ 	.word	0x00000000


	//----- nvinfo : EIATTR_CBANK_PARAM_SIZE
	.align		4
.L_21:
        /*006c*/ 	.byte	0x03, 0x19
        /*006e*/ 	.short	0x0020


	//----- nvinfo : EIATTR_PARAM_CBANK
	.align		4
        /*0070*/ 	.byte	0x04, 0x0a
        /*0072*/ 	.short	(.L_23 - .L_22)
	.align		4
.L_22:
        /*0074*/ 	.word	index@(.nv.constant0._Z13matmul_kernelPKfS0_Pfm)
        /*0078*/ 	.short	0x0380
        /*007a*/ 	.short	0x0020


	//----- nvinfo : EIATTR_SW_WAR
	.align		4
.L_23:
        /*007c*/ 	.byte	0x04, 0x36
        /*007e*/ 	.short	(.L_25 - .L_24)
.L_24:
        /*0080*/ 	.word	0x00000008
.L_25:


//--------------------- .nv.callgraph             --------------------------
	.section	.nv.callgraph,"",@"SHT_CUDA_CALLGRAPH"
	.align	4
	.sectionentsize	8
	.align		4
        /*0000*/ 	.word	0x00000000
	.align		4
        /*0004*/ 	.word	0xffffffff
	.align		4
        /*0008*/ 	.word	0x00000000
	.align		4
        /*000c*/ 	.word	0xfffffffe
	.align		4
        /*0010*/ 	.word	0x00000000
	.align		4
        /*0014*/ 	.word	0xfffffffd
	.align		4
        /*0018*/ 	.word	0x00000000
	.align		4
        /*001c*/ 	.word	0xfffffffc


//--------------------- .text._Z13matmul_kernelPKfS0_Pfm --------------------------
	.section	.text._Z13matmul_kernelPKfS0_Pfm,"ax",@progbits
	.align	128
        .global         _Z13matmul_kernelPKfS0_Pfm
        .type           _Z13matmul_kernelPKfS0_Pfm,@function
        .size           _Z13matmul_kernelPKfS0_Pfm,(.L_x_8 - _Z13matmul_kernelPKfS0_Pfm)
        .other          _Z13matmul_kernelPKfS0_Pfm,@"STO_CUDA_ENTRY STV_DEFAULT"
_Z13matmul_kernelPKfS0_Pfm:
.text._Z13matmul_kernelPKfS0_Pfm:
[----:B------:R-:W-:Y:S01]  /*0000*/  LDC R1, c[0x0][0x37c] ;  /* 0x0000df00ff017b82 */ /* 0x000fe20000000800 */
[----:B------:R-:W0:Y:S01]  /*0010*/  LDCU UR5, c[0x0][0x39c] ;  /* 0x00007380ff0577ac */ /* 0x000e220008000800 */
[----:B------:R-:W1:Y:S06]  /*0020*/  S2R R2, SR_TID.X ;  /* 0x0000000000027919 */ /* 0x000e6c0000002100 */
[----:B------:R-:W1:Y:S08]  /*0030*/  S2UR UR4, SR_CTAID.X ;  /* 0x00000000000479c3 */ /* 0x000e700000002500 */
[----:B------:R-:W1:Y:S01]  /*0040*/  LDC R3, c[0x0][0x360] ;  /* 0x0000d800ff037b82 */ /* 0x000e620000000800 */
[----:B0-----:R-:W-:-:S05]  /*0050*/  IMAD.U32 R13, RZ, RZ, UR5 ;  /* 0x00000005ff0d7e24 */ /* 0x001fca000f8e00ff */
[----:B------:R-:W-:Y:S01]  /*0060*/  ISETP.NE.U32.AND P0, PT, R13, RZ, PT ;  /* 0x000000ff0d00720c */ /* 0x000fe20003f05070 */
[----:B-1----:R-:W-:-:S12]  /*0070*/  IMAD R2, R3, UR4, R2 ;  /* 0x0000000403027c24 */ /* 0x002fd8000f8e0202 */
[----:B------:R-:W-:Y:S05]  /*0080*/  @P0 BRA `(.L_x_0) ;  /* 0x0000000000600947 */ /* 0x000fea0003800000 */
[----:B------:R-:W0:Y:S01]  /*0090*/  LDC R12, c[0x0][0x398] ;  /* 0x0000e600ff0c7b82 */ /* 0x000e220000000800 */
[----:B------:R-:W-:Y:S01]  /*00a0*/  IMAD.MOV.U32 R11, RZ, RZ, RZ ;  /* 0x000000ffff0b7224 */ /* 0x000fe200078e00ff */
[----:B0-----:R-:W0:Y:S01]  /*00b0*/  I2F.U32.RP R0, R12 ;  /* 0x0000000c00007306 */ /* 0x001e220000209000 */
[----:B------:R-:W-:-:S07]  /*00c0*/  ISETP.NE.U32.AND P2, PT, R12, RZ, PT ;  /* 0x000000ff0c00720c */ /* 0x000fce0003f45070 */
[----:B0-----:R-:W0:Y:S02]  /*00d0*/  MUFU.RCP R0, R0 ;  /* 0x0000000000007308 */ /* 0x001e240000001000 */
[----:B0-----:R-:W-:-:S06]  /*00e0*/  VIADD R4, R0, 0xffffffe ;  /* 0x0ffffffe00047836 */ /* 0x001fcc0000000000 */
[----:B------:R0:W1:Y:S02]  /*00f0*/  F2I.FTZ.U32.TRUNC.NTZ R5, R4 ;  /* 0x0000000400057305 */ /* 0x000064000021f000 */
[----:B0-----:R-:W-:Y:S02]  /*0100*/  IMAD.MOV.U32 R4, RZ, RZ, RZ ;  /* 0x000000ffff047224 */ /* 0x001fe400078e00ff */
[----:B-1----:R-:W-:-:S05]  /*0110*/  IMAD R3, R5, R12, RZ ;  /* 0x0000000c05037224 */ /* 0x002fca00078e02ff */
[----:B------:R-:W-:-:S05]  /*0120*/  IADD3 R3, PT, PT, -R3, RZ, RZ ;  /* 0x000000ff03037210 */ /* 0x000fca0007ffe1ff */
[----:B------:R-:W-:-:S06]  /*0130*/  IMAD.HI.U32 R5, R5, R3, R4 ;  /* 0x0000000305057227 */ /* 0x000fcc00078e0004 */
[----:B------:R-:W-:-:S04]  /*0140*/  IMAD.HI.U32 R10, R5, R2, RZ ;  /* 0x00000002050a7227 */ /* 0x000fc800078e00ff */
[----:B------:R-:W-:-:S04]  /*0150*/  IMAD.MOV R3, RZ, RZ, -R10 ;  /* 0x000000ffff037224 */ /* 0x000fc800078e0a0a */
[----:B------:R-:W-:-:S05]  /*0160*/  IMAD R3, R12, R3, R2 ;  /* 0x000000030c037224 */ /* 0x000fca00078e0202 */
[----:B------:R-:W-:-:S13]  /*0170*/  ISETP.GE.U32.AND P0, PT, R3, R12, PT ;  /* 0x0000000c0300720c */ /* 0x000fda0003f06070 */
[----:B------:R-:W-:Y:S01]  /*0180*/  @P0 IADD3 R3, PT, PT, R3, -R12, RZ ;  /* 0x8000000c03030210 */ /* 0x000fe20007ffe0ff */
[----:B------:R-:W-:-:S03]  /*0190*/  @P0 VIADD R10, R10, 0x1 ;  /* 0x000000010a0a0836 */ /* 0x000fc60000000000 */
[----:B------:R-:W-:Y:S01]  /*01a0*/  ISETP.GE.U32.AND P1, PT, R3, R12, PT ;  /* 0x0000000c0300720c */ /* 0x000fe20003f26070 */
[----:B------:R-:W-:-:S12]  /*01b0*/  IMAD.MOV.U32 R3, RZ, RZ, RZ ;  /* 0x000000ffff037224 */ /* 0x000fd800078e00ff */
[----:B------:R-:W-:Y:S01]  /*01c0*/  @P1 VIADD R10, R10, 0x1 ;  /* 0x000000010a0a1836 */ /* 0x000fe20000000000 */
[----:B------:R-:W-:-:S04]  /*01d0*/  @!P2 LOP3.LUT R10, RZ, R12, RZ, 0x33, !PT ;  /* 0x0000000cff0aa212 */ /* 0x000fc800078e33ff */
[----:B------:R-:W-:-:S05]  /*01e0*/  IADD3 R5, PT, PT, -R10, RZ, RZ ;  /* 0x000000ff0a057210 */ /* 0x000fca0007ffe1ff */
[----:B------:R-:W-:Y:S01]  /*01f0*/  IMAD R2, R12, R5, R2 ;  /* 0x000000050c027224 */ /* 0x000fe200078e0202 */
[----:B------:R-:W-:Y:S06]  /*0200*/  BRA `(.L_x_1) ;  /* 0x0000000000287947 */ /* 0x000fec0003800000 */
.L_x_0:
[----:B------:R-:W-:-:S07]  /*0210*/  MOV R0, 0x230 ;  /* 0x0000023000007802 */ /* 0x000fce0000000f00 */
[----:B------:R-:W-:Y:S05]  /*0220*/  CALL.REL.NOINC `($__internal_0_$__cuda_sm20_div_u64) ;  /* 0x0000000800f07944 */ /* 0x000fea0003c00000 */
[----:B------:R-:W0:Y:S01]  /*0230*/  LDC.64 R12, c[0x0][0x398] ;  /* 0x0000e600ff0c7b82 */ /* 0x000e220000000a00 */
[----:B------:R-:W-:-:S04]  /*0240*/  IADD3 R5, P0, PT, RZ, -R10, RZ ;  /* 0x8000000aff057210 */ /* 0x000fc80007f1e0ff */
[----:B------:R-:W-:-:S05]  /*0250*/  IADD3.X R3, PT, PT, RZ, ~R11, RZ, P0, !PT ;  /* 0x8000000bff037210 */ /* 0x000fca00007fe4ff */
[-C--:B0-----:R-:W-:Y:S02]  /*0260*/  IMAD R0, R3, R12.reuse, RZ ;  /* 0x0000000c03007224 */ /* 0x081fe400078e02ff */
[----:B------:R-:W-:Y:S02]  /*0270*/  IMAD.MOV.U32 R3, RZ, RZ, RZ ;  /* 0x000000ffff037224 */ /* 0x000fe400078e00ff */
[----:B------:R-:W-:-:S04]  /*0280*/  IMAD.WIDE.U32 R2, R5, R12, R2 ;  /* 0x0000000c05027225 */ /* 0x000fc800078e0002 */
[----:B------:R-:W-:-:S04]  /*0290*/  IMAD R5, R5, R13, R0 ;  /* 0x0000000d05057224 */ /* 0x000fc800078e0200 */
[----:B------:R-:W-:-:S07]  /*02a0*/  IMAD.IADD R3, R3, 0x1, R5 ;  /* 0x0000000103037824 */ /* 0x000fce00078e0205 */
.L_x_1:
[----:B------:R-:W-:-:S04]  /*02b0*/  ISETP.GE.U32.AND P0, PT, R10, R12, PT ;  /* 0x0000000c0a00720c */ /* 0x000fc80003f06070 */
[----:B------:R-:W-:-:S13]  /*02c0*/  ISETP.GE.U32.AND.EX P0, PT, R11, R13, PT, P0 ;  /* 0x0000000d0b00720c */ /* 0x000fda0003f06100 */
[----:B------:R-:W-:Y:S05]  /*02d0*/  @P0 EXIT ;  /* 0x000000000000094d */ /* 0x000fea0003800000 */
[C---:B------:R-:W-:Y:S01]  /*02e0*/  IADD3 R4, P0, PT, R12.reuse, -0x1, RZ ;  /* 0xffffffff0c047810 */ /* 0x040fe20007f1e0ff */
[----:B------:R-:W0:Y:S01]  /*02f0*/  LDCU.64 UR6, c[0x0][0x358] ;  /* 0x00006b00ff0677ac */ /* 0x000e220008000a00 */
[----:B------:R-:W-:Y:S01]  /*0300*/  LOP3.LUT R0, R12, 0x7, RZ, 0xc0, !PT ;  /* 0x000000070c007812 */ /* 0x000fe200078ec0ff */
[----:B------:R-:W-:Y:S01]  /*0310*/  HFMA2 R23, -RZ, RZ, 0, 0 ;  /* 0x00000000ff177431 */ /* 0x000fe200000001ff */
[----:B------:R-:W-:Y:S02]  /*0320*/  ISETP.GE.U32.AND P1, PT, R4, 0x7, PT ;  /* 0x000000070400780c */ /* 0x000fe40003f26070 */
[----:B------:R-:W-:Y:S02]  /*0330*/  CS2R R6, SRZ ;  /* 0x0000000000067805 */ /* 0x000fe4000001ff00 */
[----:B------:R-:W-:Y:S02]  /*0340*/  IADD3.X R4, PT, PT, R13, -0x1, RZ, P0, !PT ;  /* 0xffffffff0d047810 */ /* 0x000fe400007fe4ff */
[----:B------:R-:W-:-:S02]  /*0350*/  ISETP.NE.U32.AND P0, PT, R0, RZ, PT ;  /* 0x000000ff0000720c */ /* 0x000fc40003f05070 */
[----:B------:R-:W-:Y:S02]  /*0360*/  ISETP.GE.U32.AND.EX P1, PT, R4, RZ, PT, P1 ;  /* 0x000000ff0400720c */ /* 0x000fe40003f26110 */
[----:B------:R-:W-:-:S11]  /*0370*/  ISETP.NE.AND.EX P0, PT, RZ, RZ, PT, P0 ;  /* 0x000000ffff00720c */ /* 0x000fd60003f05300 */
[----:B0-----:R-:W-:Y:S05]  /*0380*/  @!P1 BRA `(.L_x_2) ;  /* 0x0000000400109947 */ /* 0x001fea0003800000 */
[----:B------:R-:W0:Y:S01]  /*0390*/  LDC R7, c[0x0][0x39c] ;  /* 0x0000e700ff077b82 */ /* 0x000e220000000800 */
[C---:B------:R-:W-:Y:S01]  /*03a0*/  IMAD.WIDE.U32 R8, R12.reuse, 0x4, RZ ;  /* 0x000000040c087825 */ /* 0x040fe200078e00ff */
[----:B------:R-:W-:Y:S01]  /*03b0*/  LOP3.LUT R6, R12, 0xfffffff8, RZ, 0xc0, !PT ;  /* 0xfffffff80c067812 */ /* 0x000fe200078ec0ff */
[----:B------:R-:W1:Y:S02]  /*03c0*/  LDCU.128 UR8, c[0x0][0x380] ;  /* 0x00007000ff0877ac */ /* 0x000e640008000c00 */
[----:B------:R-:W-:Y:S02]  /*03d0*/  IMAD.SHL.U32 R5, R13, 0x4, RZ ;  /* 0x000000040d057824 */ /* 0x000fe400078e00ff */
[----:B------:R-:W-:Y:S01]  /*03e0*/  IMAD.MOV.U32 R23, RZ, RZ, RZ ;  /* 0x000000ffff177224 */ /* 0x000fe200078e00ff */
[----:B------:R-:W-:Y:S01]  /*03f0*/  UMOV UR4, URZ ;  /* 0x000000ff00047c82 */ /* 0x000fe20008000000 */
[----:B------:R-:W-:Y:S01]  /*0400*/  IMAD.MOV.U32 R22, RZ, RZ, R6 ;  /* 0x000000ffff167224 */ /* 0x000fe200078e0006 */
[----:B------:R-:W-:Y:S01]  /*0410*/  IADD3 R5, PT, PT, R9, R5, RZ ;  /* 0x0000000509057210 */ /* 0x000fe20007ffe0ff */
[----:B------:R-:W-:Y:S01]  /*0420*/  UMOV UR5, URZ ;  /* 0x000000ff00057c82 */ /* 0x000fe20008000000 */
[----:B01----:R-:W-:-:S07]  /*0430*/  IMAD.MOV.U32 R4, RZ, RZ, R7 ;  /* 0x000000ffff047224 */ /* 0x003fce00078e0007 */
.L_x_3:
[----:B------:R-:W-:Y:S02]  /*0440*/  IMAD R14, R11, R12, RZ ;  /* 0x0000000c0b0e7224 */ /* 0x000fe400078e02ff */
[----:B------:R-:W-:Y:S02]  /*0450*/  IMAD R20, R12, UR5, RZ ;  /* 0x000000050c147c24 */ /* 0x000fe4000f8e02ff */
[----:B------:R-:W-:Y:S02]  /*0460*/  IMAD R15, R10, R13, R14 ;  /* 0x0000000d0a0f7224 */ /* 0x000fe400078e020e */
[----:B------:R-:W-:-:S04]  /*0470*/  IMAD.WIDE.U32 R16, R12, UR4, R2 ;  /* 0x000000040c107c25 */ /* 0x000fc8000f8e0002 */
[----:B------:R-:W-:Y:S01]  /*0480*/  IMAD.WIDE.U32 R18, R10, R12, UR4 ;  /* 0x000000040a127e25 */ /* 0x000fe2000f8e000c */
[----:B------:R-:W-:-:S03]  /*0490*/  LEA R24, P2, R16, UR10, 0x2 ;  /* 0x0000000a10187c11 */ /* 0x000fc6000f8410ff */
[----:B------:R-:W-:Y:S01]  /*04a0*/  IMAD R21, R13, UR4, R20 ;  /* 0x000000040d157c24 */ /* 0x000fe2000f8e0214 */
[----:B------:R-:W-:Y:S02]  /*04b0*/  IADD3 R15, PT, PT, R19, R15, RZ ;  /* 0x0000000f130f7210 */ /* 0x000fe40007ffe0ff */
[----:B------:R-:W-:Y:S01]  /*04c0*/  LEA R14, P1, R18, UR8, 0x2 ;  /* 0x00000008120e7c11 */ /* 0x000fe2000f8210ff */
[----:B------:R-:W-:-:S03]  /*04d0*/  IMAD.IADD R17, R17, 0x1, R21 ;  /* 0x0000000111117824 */ /* 0x000fc600078e0215 */
[----:B------:R-:W-:Y:S02]  /*04e0*/  LEA.HI.X R15, R18, UR9, R15, 0x2, P1 ;  /* 0x00000009120f7c11 */ /* 0x000fe400088f140f */
[----:B------:R-:W-:-:S03]  /*04f0*/  LEA.HI.X R25, R16, UR11, R17, 0x2, P2 ;  /* 0x0000000b10197c11 */ /* 0x000fc600090f1411 */
[----:B------:R-:W2:Y:S04]  /*0500*/  LDG.E R27, desc[UR6][R14.64] ;  /* 0x000000060e1b7981 */ /* 0x000ea8000c1e1900 */
[----:B------:R0:W2:Y:S01]  /*0510*/  LDG.E R28, desc[UR6][R24.64] ;  /* 0x00000006181c7981 */ /* 0x0000a2000c1e1900 */
[----:B------:R-:W-:-:S03]  /*0520*/  IADD3 R16, P1, PT, R24, R8, RZ ;  /* 0x0000000818107210 */ /* 0x000fc60007f3e0ff */
[----:B------:R-:W3:Y:S02]  /*0530*/  LDG.E R18, desc[UR6][R14.64+0x4] ;  /* 0x000004060e127981 */ /* 0x000ee4000c1e1900 */
[----:B------:R-:W-:Y:S01]  /*0540*/  IMAD.X R17, R25, 0x1, R5, P1 ;  /* 0x0000000119117824 */ /* 0x000fe200008e0605 */
[-C--:B------:R-:W-:Y:S01]  /*0550*/  IADD3 R20, P1, PT, R16, R8.reuse, RZ ;  /* 0x0000000810147210 */ /* 0x080fe20007f3e0ff */
[----:B------:R-:W4:Y:S03]  /*0560*/  LDG.E R26, desc[UR6][R14.64+0x8] ;  /* 0x000008060e1a7981 */ /* 0x000f26000c1e1900 */
[----:B------:R-:W-:Y:S02]  /*0570*/  IADD3.X R21, PT, PT, R17, R5, RZ, P1, !PT ;  /* 0x0000000511157210 */ /* 0x000fe40000ffe4ff */
[----:B------:R1:W3:Y:S01]  /*0580*/  LDG.E R17, desc[UR6][R16.64] ;  /* 0x0000000610117981 */ /* 0x0002e2000c1e1900 */
[----:B0-----:R-:W-:-:S03]  /*0590*/  IADD3 R24, P1, PT, R20, R8, RZ ;  /* 0x0000000814187210 */ /* 0x001fc60007f3e0ff */
[----:B------:R-:W4:Y:S02]  /*05a0*/  LDG.E R19, desc[UR6][R20.64] ;  /* 0x0000000614137981 */ /* 0x000f24000c1e1900 */
[----:B------:R-:W-:Y:S02]  /*05b0*/  IMAD.X R25, R21, 0x1, R5, P1 ;  /* 0x0000000115197824 */ /* 0x000fe400008e0605 */
[----:B--2---:R-:W-:-:S03]  /*05c0*/  FFMA R27, R27, R28, R23 ;  /* 0x0000001c1b1b7223 */ /* 0x004fc60000000017 */
[----:B------:R0:W2:Y:S04]  /*05d0*/  LDG.E R23, desc[UR6][R24.64] ;  /* 0x0000000618177981 */ /* 0x0000a8000c1e1900 */
[----:B------:R-:W2:Y:S01]  /*05e0*/  LDG.E R28, desc[UR6][R14.64+0xc] ;  /* 0x00000c060e1c7981 */ /* 0x000ea2000c1e1900 */
[----:B-1----:R-:W-:Y:S01]  /*05f0*/  IADD3 R16, P1, PT, R24, R8, RZ ;  /* 0x0000000818107210 */ /* 0x002fe20007f3e0ff */
[----:B---3--:R-:W-:-:S04]  /*0600*/  FFMA R27, R18, R17, R27 ;  /* 0x00000011121b7223 */ /* 0x008fc8000000001b */
[----:B------:R-:W-:Y:S01]  /*0610*/  IMAD.X R17, R25, 0x1, R5, P1 ;  /* 0x0000000119117824 */ /* 0x000fe200008e0605 */
[----:B------:R-:W-:Y:S01]  /*0620*/  IADD3 R18, P1, PT, R16, R8, RZ ;  /* 0x0000000810127210 */ /* 0x000fe20007f3e0ff */
[----:B----4-:R-:W-:-:S03]  /*0630*/  FFMA R29, R26, R19, R27 ;  /* 0x000000131a1d7223 */ /* 0x010fc6000000001b */
[----:B------:R-:W-:Y:S01]  /*0640*/  IADD3.X R19, PT, PT, R17, R5, RZ, P1, !PT ;  /* 0x0000000511137210 */ /* 0x000fe20000ffe4ff */
[----:B------:R-:W3:Y:S01]  /*0650*/  LDG.E R16, desc[UR6][R16.64] ;  /* 0x0000000610107981 */ /* 0x000ee2000c1e1900 */
[----:B------:R-:W-:-:S03]  /*0660*/  IADD3 R20, P1, PT, R18, R8, RZ ;  /* 0x0000000812147210 */ /* 0x000fc60007f3e0ff */
[----:B------:R-:W3:Y:S02]  /*0670*/  LDG.E R27, desc[UR6][R14.64+0x10] ;  /* 0x000010060e1b7981 */ /* 0x000ee4000c1e1900 */
[--C-:B------:R-:W-:Y:S01]  /*0680*/  IMAD.X R21, R19, 0x1, R5.reuse, P1 ;  /* 0x0000000113157824 */ /* 0x100fe200008e0605 */
[----:B0-----:R-:W-:Y:S01]  /*0690*/  IADD3 R24, P1, PT, R20, R8, RZ ;  /* 0x0000000814187210 */ /* 0x001fe20007f3e0ff */
[----:B------:R-:W4:Y:S04]  /*06a0*/  LDG.E R18, desc[UR6][R18.64] ;  /* 0x0000000612127981 */ /* 0x000f28000c1e1900 */
[----:B------:R-:W-:Y:S01]  /*06b0*/  IMAD.X R25, R21, 0x1, R5, P1 ;  /* 0x0000000115197824 */ /* 0x000fe200008e0605 */
[----:B------:R-:W5:Y:S04]  /*06c0*/  LDG.E R20, desc[UR6][R20.64] ;  /* 0x0000000614147981 */ /* 0x000f68000c1e1900 */
[----:B------:R-:W5:Y:S04]  /*06d0*/  LDG.E R26, desc[UR6][R14.64+0x18] ;  /* 0x000018060e1a7981 */ /* 0x000f68000c1e1900 */
[----:B------:R-:W5:Y:S01]  /*06e0*/  LDG.E R24, desc[UR6][R24.64] ;  /* 0x0000000618187981 */ /* 0x000f62000c1e1900 */
[----:B--2---:R-:W-:-:S03]  /*06f0*/  FFMA R28, R28, R23, R29 ;  /* 0x000000171c1c7223 */ /* 0x004fc6000000001d */
[----:B------:R-:W4:Y:S04]  /*0700*/  LDG.E R23, desc[UR6][R14.64+0x14] ;  /* 0x000014060e177981 */ /* 0x000f28000c1e1900 */
[----:B------:R-:W2:Y:S01]  /*0710*/  LDG.E R29, desc[UR6][R14.64+0x1c] ;  /* 0x00001c060e1d7981 */ /* 0x000ea2000c1e1900 */
[----:B------:R-:W-:-:S04]  /*0720*/  IADD3 R22, P1, PT, R22, -0x8, RZ ;  /* 0xfffffff816167810 */ /* 0x000fc80007f3e0ff */
[----:B------:R-:W-:Y:S02]  /*0730*/  IADD3.X R4, PT, PT, R4, -0x1, RZ, P1, !PT ;  /* 0xffffffff04047810 */ /* 0x000fe40000ffe4ff */
[----:B------:R-:W-:-:S04]  /*0740*/  ISETP.NE.U32.AND P1, PT, R22, RZ, PT ;  /* 0x000000ff1600720c */ /* 0x000fc80003f25070 */
[----:B------:R-:W-:Y:S01]  /*0750*/  ISETP.NE.AND.EX P1, PT, R4, RZ, PT, P1 ;  /* 0x000000ff0400720c */ /* 0x000fe20003f25310 */
[----:B---3--:R-:W-:Y:S01]  /*0760*/  FFMA R16, R27, R16, R28 ;  /* 0x000000101b107223 */ /* 0x008fe2000000001c */
[----:B------:R-:W-:-:S04]  /*0770*/  UIADD3 UR4, UP0, UPT, UR4, 0x8, URZ ;  /* 0x0000000804047890 */ /* 0x000fc8000ff1e0ff */
[----:B------:R-:W-:Y:S01]  /*0780*/  UIADD3.X UR5, UPT, UPT, URZ, UR5, URZ, UP0, !UPT ;  /* 0x00000005ff057290 */ /* 0x000fe200087fe4ff */
[----:B----4-:R-:W-:-:S04]  /*0790*/  FFMA R23, R23, R18, R16 ;  /* 0x0000001217177223 */ /* 0x010fc80000000010 */
[----:B-----5:R-:W-:-:S04]  /*07a0*/  FFMA R23, R26, R20, R23 ;  /* 0x000000141a177223 */ /* 0x020fc80000000017 */
[----:B--2---:R-:W-:Y:S01]  /*07b0*/  FFMA R23, R29, R24, R23 ;  /* 0x000000181d177223 */ /* 0x004fe20000000017 */
[----:B------:R-:W-:Y:S06]  /*07c0*/  @P1 BRA `(.L_x_3) ;  /* 0xfffffffc001c1947 */ /* 0x000fec000383ffff */
.L_x_2:
[----:B------:R-:W-:Y:S05]  /*07d0*/  @!P0 BRA `(.L_x_4) ;  /* 0x0000000400608947 */ /* 0x000fea0003800000 */
[----:B------:R-:W-:Y:S02]  /*07e0*/  ISETP.GE.U32.AND P1, PT, R0, 0x4, PT ;  /* 0x000000040000780c */ /* 0x000fe40003f26070 */
[----:B------:R-:W-:Y:S02]  /*07f0*/  LOP3.LUT R20, R12, 0x3, RZ, 0xc0, !PT ;  /* 0x000000030c147812 */ /* 0x000fe400078ec0ff */
[----:B------:R-:W-:Y:S02]  /*0800*/  ISETP.GE.U32.AND.EX P1, PT, RZ, RZ, PT, P1 ;  /* 0x000000ffff00720c */ /* 0x000fe40003f26110 */
[----:B------:R-:W-:-:S04]  /*0810*/  ISETP.NE.U32.AND P0, PT, R20, RZ, PT ;  /* 0x000000ff1400720c */ /* 0x000fc80003f05070 */
[----:B------:R-:W-:-:S07]  /*0820*/  ISETP.NE.AND.EX P0, PT, RZ, RZ, PT, P0 ;  /* 0x000000ffff00720c */ /* 0x000fce0003f05300 */
[----:B------:R-:W-:Y:S06]  /*0830*/  @!P1 BRA `(.L_x_5) ;  /* 0x00000000008c9947 */ /* 0x000fec0003800000 */
[----:B------:R-:W0:Y:S01]  /*0840*/  LDCU.128 UR8, c[0x0][0x380] ;  /* 0x00007000ff0877ac */ /* 0x000e220008000c00 */
[-C--:B------:R-:W-:Y:S01]  /*0850*/  IMAD R0, R7, R12.reuse, RZ ;  /* 0x0000000c07007224 */ /* 0x080fe200078e02ff */
[----:B------:R-:W-:Y:S01]  /*0860*/  SHF.L.U64.HI R25, R12, 0x2, R13 ;  /* 0x000000020c197819 */ /* 0x000fe2000001020d */
[-C--:B------:R-:W-:Y:S02]  /*0870*/  IMAD R4, R11, R12.reuse, RZ ;  /* 0x0000000c0b047224 */ /* 0x080fe400078e02ff */
[----:B------:R-:W-:-:S04]  /*0880*/  IMAD.WIDE.U32 R14, R6, R12, R2 ;  /* 0x0000000c060e7225 */ /* 0x000fc800078e0002 */
[----:B------:R-:W-:Y:S02]  /*0890*/  IMAD R5, R6, R13, R0 ;  /* 0x0000000d06057224 */ /* 0x000fe400078e0200 */
[----:B------:R-:W-:-:S03]  /*08a0*/  IMAD.WIDE.U32 R16, R10, R12, R6 ;  /* 0x0000000c0a107225 */ /* 0x000fc600078e0006 */
[----:B------:R-:W-:Y:S01]  /*08b0*/  IADD3 R5, PT, PT, R15, R5, RZ ;  /* 0x000000050f057210 */ /* 0x000fe20007ffe0ff */
[----:B------:R-:W-:Y:S02]  /*08c0*/  IMAD R9, R10, R13, R4 ;  /* 0x0000000d0a097224 */ /* 0x000fe400078e0204 */
[----:B------:R-:W-:Y:S01]  /*08d0*/  IMAD.SHL.U32 R19, R12, 0x4, RZ ;  /* 0x000000040c137824 */ /* 0x000fe200078e00ff */
[----:B0-----:R-:W-:Y:S01]  /*08e0*/  LEA R8, P1, R14, UR10, 0x2 ;  /* 0x0000000a0e087c11 */ /* 0x001fe2000f8210ff */
[----:B------:R-:W-:Y:S01]  /*08f0*/  IMAD.IADD R15, R9, 0x1, R17 ;  /* 0x00000001090f7824 */ /* 0x000fe200078e0211 */
[----:B------:R-:W-:Y:S02]  /*0900*/  LEA R4, P2, R16, UR8, 0x2 ;  /* 0x0000000810047c11 */ /* 0x000fe4000f8410ff */
[----:B------:R-:W-:Y:S02]  /*0910*/  LEA.HI.X R9, R14, UR11, R5, 0x2, P1 ;  /* 0x0000000b0e097c11 */ /* 0x000fe400088f1405 */
[----:B------:R-:W-:-:S02]  /*0920*/  IADD3 R14, P1, PT, R19, R8, RZ ;  /* 0x00000008130e7210 */ /* 0x000fc40007f3e0ff */
[----:B------:R-:W-:Y:S01]  /*0930*/  LEA.HI.X R5, R16, UR9, R15, 0x2, P2 ;  /* 0x0000000910057c11 */ /* 0x000fe200090f140f */
[----:B------:R-:W2:Y:S01]  /*0940*/  LDG.E R0, desc[UR6][R8.64] ;  /* 0x0000000608007981 */ /* 0x000ea2000c1e1900 */
[----:B------:R-:W-:Y:S02]  /*0950*/  IADD3 R16, P2, PT, R14, R19, RZ ;  /* 0x000000130e107210 */ /* 0x000fe40007f5e0ff */
[----:B------:R-:W-:Y:S01]  /*0960*/  IADD3.X R15, PT, PT, R25, R9, RZ, P1, !PT ;  /* 0x00000009190f7210 */ /* 0x000fe20000ffe4ff */
[----:B------:R-:W2:Y:S01]  /*0970*/  LDG.E R22, desc[UR6][R4.64] ;  /* 0x0000000604167981 */ /* 0x000ea2000c1e1900 */
[----:B------:R-:W-:-:S03]  /*0980*/  IADD3 R18, P1, PT, R16, R19, RZ ;  /* 0x0000001310127210 */ /* 0x000fc60007f3e0ff */
[--C-:B------:R-:W-:Y:S01]  /*0990*/  IMAD.X R17, R15, 0x1, R25.reuse, P2 ;  /* 0x000000010f117824 */ /* 0x100fe200010e0619 */
[----:B------:R-:W3:Y:S04]  /*09a0*/  LDG.E R14, desc[UR6][R14.64] ;  /* 0x000000060e0e7981 */ /* 0x000ee8000c1e1900 */
[----:B------:R-:W3:Y:S01]  /*09b0*/  LDG.E R21, desc[UR6][R4.64+0x4] ;  /* 0x0000040604157981 */ /* 0x000ee2000c1e1900 */
[----:B------:R-:W-:-:S03]  /*09c0*/  IMAD.X R19, R17, 0x1, R25, P1 ;  /* 0x0000000111137824 */ /* 0x000fc600008e0619 */
[----:B------:R-:W4:Y:S04]  /*09d0*/  LDG.E R16, desc[UR6][R16.64] ;  /* 0x0000000610107981 */ /* 0x000f28000c1e1900 */
[----:B------:R-:W4:Y:S04]  /*09e0*/  LDG.E R25, desc[UR6][R4.64+0x8] ;  /* 0x0000080604197981 */ /* 0x000f28000c1e1900 */
[----:B------:R-:W5:Y:S04]  /*09f0*/  LDG.E R27, desc[UR6][R4.64+0xc] ;  /* 0x00000c06041b7981 */ /* 0x000f68000c1e1900 */
[----:B------:R-:W5:Y:S01]  /*0a00*/  LDG.E R18, desc[UR6][R18.64] ;  /* 0x0000000612127981 */ /* 0x000f62000c1e1900 */
[----:B------:R-:W-:-:S04]  /*0a10*/  IADD3 R6, P1, PT, R6, 0x4, RZ ;  /* 0x0000000406067810 */ /* 0x000fc80007f3e0ff */
[----:B------:R-:W-:Y:S01]  /*0a20*/  IADD3.X R7, PT, PT, RZ, R7, RZ, P1, !PT ;  /* 0x00000007ff077210 */ /* 0x000fe20000ffe4ff */
[----:B--2---:R-:W-:-:S04]  /*0a30*/  FFMA R0, R22, R0, R23 ;  /* 0x0000000016007223 */ /* 0x004fc80000000017 */
[----:B---3--:R-:W-:-:S04]  /*0a40*/  FFMA R0, R21, R14, R0 ;  /* 0x0000000e15007223 */ /* 0x008fc80000000000 */
[----:B----4-:R-:W-:-:S04]  /*0a50*/  FFMA R0, R25, R16, R0 ;  /* 0x0000001019007223 */ /* 0x010fc80000000000 */
[----:B-----5:R-:W-:-:S07]  /*0a60*/  FFMA R23, R27, R18, R0 ;  /* 0x000000121b177223 */ /* 0x020fce0000000000 */
.L_x_5:
[----:B------:R-:W-:Y:S05]  /*0a70*/  @!P0 BRA `(.L_x_4) ;  /* 0x0000000000b88947 */ /* 0x000fea0003800000 */
[----:B------:R-:W-:Y:S02]  /*0a80*/  ISETP.NE.U32.AND P1, PT, R20, 0x1, PT ;  /* 0x000000011400780c */ /* 0x000fe40003f25070 */
[----:B------:R-:W-:Y:S02]  /*0a90*/  LOP3.LUT R0, R12, 0x1, RZ, 0xc0, !PT ;  /* 0x000000010c007812 */ /* 0x000fe400078ec0ff */
[----:B------:R-:W-:Y:S02]  /*0aa0*/  ISETP.NE.AND.EX P1, PT, RZ, RZ, PT, P1 ;  /* 0x000000ffff00720c */ /* 0x000fe40003f25310 */
[----:B------:R-:W-:-:S04]  /*0ab0*/  ISETP.NE.U32.AND P0, PT, R0, 0x1, PT ;  /* 0x000000010000780c */ /* 0x000fc80003f05070 */
[----:B------:R-:W-:-:S07]  /*0ac0*/  ISETP.NE.U32.AND.EX P0, PT, RZ, RZ, PT, P0 ;  /* 0x000000ffff00720c */ /* 0x000fce0003f05100 */
[----:B------:R-:W-:Y:S06]  /*0ad0*/  @!P1 BRA `(.L_x_6) ;  /* 0x00000000005c9947 */ /* 0x000fec0003800000 */
[----:B------:R-:W0:Y:S01]  /*0ae0*/  LDCU.128 UR8, c[0x0][0x380] ;  /* 0x00007000ff0877ac */ /* 0x000e220008000c00 */
[-C--:B------:R-:W-:Y:S02]  /*0af0*/  IMAD R0, R11, R12.reuse, RZ ;  /* 0x0000000c0b007224 */ /* 0x080fe400078e02ff */
[-C--:B------:R-:W-:Y:S02]  /*0b00*/  IMAD R8, R7, R12.reuse, RZ ;  /* 0x0000000c07087224 */ /* 0x080fe400078e02ff */
[----:B------:R-:W-:-:S04]  /*0b10*/  IMAD.WIDE.U32 R4, R10, R12, R6 ;  /* 0x0000000c0a047225 */ /* 0x000fc800078e0006 */
[----:B------:R-:W-:Y:S02]  /*0b20*/  IMAD R9, R10, R13, R0 ;  /* 0x0000000d0a097224 */ /* 0x000fe400078e0200 */
[----:B------:R-:W-:-:S04]  /*0b30*/  IMAD.WIDE.U32 R14, R6, R12, R2 ;  /* 0x0000000c060e7225 */ /* 0x000fc800078e0002 */
[----:B------:R-:W-:Y:S02]  /*0b40*/  IMAD R17, R6, R13, R8 ;  /* 0x0000000d06117224 */ /* 0x000fe400078e0208 */
[----:B------:R-:W-:Y:S01]  /*0b50*/  IMAD.IADD R9, R9, 0x1, R5 ;  /* 0x0000000109097824 */ /* 0x000fe200078e0205 */
[----:B0-----:R-:W-:Y:S01]  /*0b60*/  LEA R8, P1, R4, UR8, 0x2 ;  /* 0x0000000804087c11 */ /* 0x001fe2000f8210ff */
[----:B------:R-:W-:Y:S01]  /*0b70*/  IMAD.IADD R17, R15, 0x1, R17 ;  /* 0x000000010f117824 */ /* 0x000fe200078e0211 */
[----:B------:R-:W-:Y:S02]  /*0b80*/  LEA R16, P2, R14, UR10, 0x2 ;  /* 0x0000000a0e107c11 */ /* 0x000fe4000f8410ff */
[----:B------:R-:W-:Y:S02]  /*0b90*/  LEA.HI.X R9, R4, UR9, R9, 0x2, P1 ;  /* 0x0000000904097c11 */ /* 0x000fe400088f1409 */
[----:B------:R-:W-:Y:S02]  /*0ba0*/  LEA.HI.X R17, R14, UR11, R17, 0x2, P2 ;  /* 0x0000000b0e117c11 */ /* 0x000fe400090f1411 */
[C---:B------:R-:W-:Y:S01]  /*0bb0*/  LEA R4, P1, R12.reuse, R16, 0x2 ;  /* 0x000000100c047211 */ /* 0x040fe200078210ff */
[----:B------:R-:W2:Y:S03]  /*0bc0*/  LDG.E R0, desc[UR6][R8.64] ;  /* 0x0000000608007981 */ /* 0x000ea6000c1e1900 */
[----:B------:R-:W-:Y:S01]  /*0bd0*/  LEA.HI.X R5, R12, R17, R13, 0x2, P1 ;  /* 0x000000110c057211 */ /* 0x000fe200008f140d */
[----:B------:R-:W2:Y:S04]  /*0be0*/  LDG.E R16, desc[UR6][R16.64] ;  /* 0x0000000610107981 */ /* 0x000ea8000c1e1900 */
[----:B------:R-:W3:Y:S04]  /*0bf0*/  LDG.E R14, desc[UR6][R8.64+0x4] ;  /* 0x00000406080e7981 */ /* 0x000ee8000c1e1900 */
[----:B------:R-:W3:Y:S01]  /*0c00*/  LDG.E R4, desc[UR6][R4.64] ;  /* 0x0000000604047981 */ /* 0x000ee2000c1e1900 */
[----:B------:R-:W-:-:S04]  /*0c10*/  IADD3 R6, P1, PT, R6, 0x2, RZ ;  /* 0x0000000206067810 */ /* 0x000fc80007f3e0ff */
[----:B------:R-:W-:Y:S01]  /*0c20*/  IADD3.X R7, PT, PT, RZ, R7, RZ, P1, !PT ;  /* 0x00000007ff077210 */ /* 0x000fe20000ffe4ff */
[----:B--2---:R-:W-:-:S04]  /*0c30*/  FFMA R23, R0, R16, R23 ;  /* 0x0000001000177223 */ /* 0x004fc80000000017 */
[----:B---3--:R-:W-:-:S07]  /*0c40*/  FFMA R23, R14, R4, R23 ;  /* 0x000000040e177223 */ /* 0x008fce0000000017 */
.L_x_6:
[----:B------:R-:W-:Y:S05]  /*0c50*/  @P0 BRA `(.L_x_4) ;  /* 0x0000000000400947 */ /* 0x000fea0003800000 */
[----:B------:R-:W0:Y:S01]  /*0c60*/  LDCU.128 UR8, c[0x0][0x380] ;  /* 0x00007000ff0877ac */ /* 0x000e220008000c00 */
[-C--:B------:R-:W-:Y:S02]  /*0c70*/  IMAD R0, R7, R12.reuse, RZ ;  /* 0x0000000c07007224 */ /* 0x080fe400078e02ff */
[-C--:B------:R-:W-:Y:S02]  /*0c80*/  IMAD R14, R11, R12.reuse, RZ ;  /* 0x0000000c0b0e7224 */ /* 0x080fe400078e02ff */
[----:B------:R-:W-:-:S04]  /*0c90*/  IMAD.WIDE.U32 R4, R10, R12, R6 ;  /* 0x0000000c0a047225 */ /* 0x000fc800078e0006 */
[----:B------:R-:W-:-:S04]  /*0ca0*/  IMAD.WIDE.U32 R8, R6, R12, R2 ;  /* 0x0000000c06087225 */ /* 0x000fc800078e0002 */
[-C--:B------:R-:W-:Y:S02]  /*0cb0*/  IMAD R7, R10, R13.reuse, R14 ;  /* 0x0000000d0a077224 */ /* 0x080fe400078e020e */
[----:B------:R-:W-:Y:S02]  /*0cc0*/  IMAD R15, R6, R13, R0 ;  /* 0x0000000d060f7224 */ /* 0x000fe400078e0200 */
[----:B------:R-:W-:Y:S01]  /*0cd0*/  IMAD.IADD R7, R7, 0x1, R5 ;  /* 0x0000000107077824 */ /* 0x000fe200078e0205 */
[----:B0-----:R-:W-:Y:S02]  /*0ce0*/  LEA R6, P0, R4, UR8, 0x2 ;  /* 0x0000000804067c11 */ /* 0x001fe4000f8010ff */
[----:B------:R-:W-:Y:S02]  /*0cf0*/  LEA R14, P1, R8, UR10, 0x2 ;  /* 0x0000000a080e7c11 */ /* 0x000fe4000f8210ff */
[----:B------:R-:W-:Y:S02]  /*0d00*/  IADD3 R5, PT, PT, R9, R15, RZ ;  /* 0x0000000f09057210 */ /* 0x000fe40007ffe0ff */
[----:B------:R-:W-:-:S02]  /*0d10*/  LEA.HI.X R7, R4, UR9, R7, 0x2, P0 ;  /* 0x0000000904077c11 */ /* 0x000fc400080f1407 */
[----:B------:R-:W-:-:S03]  /*0d20*/  LEA.HI.X R15, R8, UR11, R5, 0x2, P1 ;  /* 0x0000000b080f7c11 */ /* 0x000fc600088f1405 */
[----:B------:R-:W2:Y:S04]  /*0d30*/  LDG.E R6, desc[UR6][R6.64] ;  /* 0x0000000606067981 */ /* 0x000ea8000c1e1900 */
[----:B------:R-:W2:Y:S02]  /*0d40*/  LDG.E R14, desc[UR6][R14.64] ;  /* 0x000000060e0e7981 */ /* 0x000ea4000c1e1900 */
[----:B--2---:R-:W-:-:S07]  /*0d50*/  FFMA R23, R6, R14, R23 ;  /* 0x0000000e06177223 */ /* 0x004fce0000000017 */
.L_x_4:
[----:B------:R-:W0:Y:S01]  /*0d60*/  LDCU.64 UR4, c[0x0][0x390] ;  /* 0x00007200ff0477ac */ /* 0x000e220008000a00 */
[-C--:B------:R-:W-:Y:S02]  /*0d70*/  IMAD R0, R11, R12.reuse, RZ ;  /* 0x0000000c0b007224 */ /* 0x080fe400078e02ff */
[----:B------:R-:W-:-:S04]  /*0d80*/  IMAD.WIDE.U32 R2, R10, R12, R2 ;  /* 0x0000000c0a027225 */ /* 0x000fc800078e0002 */
[----:B------:R-:W-:-:S04]  /*0d90*/  IMAD R11, R10, R13, R0 ;  /* 0x0000000d0a0b7224 */ /* 0x000fc800078e0200 */
[----:B------:R-:W-:Y:S01]  /*0da0*/  IMAD.IADD R3, R11, 0x1, R3 ;  /* 0x000000010b037824 */ /* 0x000fe200078e0203 */
[----:B0-----:R-:W-:-:S04]  /*0db0*/  LEA R4, P0, R2, UR4, 0x2 ;  /* 0x0000000402047c11 */ /* 0x001fc8000f8010ff */
[----:B------:R-:W-:-:S05]  /*0dc0*/  LEA.HI.X R5, R2, UR5, R3, 0x2, P0 ;  /* 0x0000000502057c11 */ /* 0x000fca00080f1403 */
[----:B------:R-:W-:Y:S01]  /*0dd0*/  STG.E desc[UR6][R4.64], R23 ;  /* 0x0000001704007986 */ /* 0x000fe2000c101906 */
[----:B------:R-:W-:Y:S05]  /*0de0*/  EXIT ;  /* 0x000000000000794d */ /* 0x000fea0003800000 */
        .weak           $__internal_0_$__cuda_sm20_div_u64
        .type           $__internal_0_$__cuda_sm20_div_u64,@function
        .size           $__internal_0_$__cuda_sm20_div_u64,(.L_x_8 - $__internal_0_$__cuda_sm20_div_u64)
$__internal_0_$__cuda_sm20_div_u64:
[----:B------:R-:W0:Y:S01]  /*0df0*/  LDCU.64 UR4, c[0x0][0x398] ;  /* 0x00007300ff0477ac */ /* 0x000e220008000a00 */
[----:B------:R-:W1:Y:S01]  /*0e00*/  LDC.64 R4, c[0x0][0x398] ;  /* 0x0000e600ff047b82 */ /* 0x000e620000000a00 */
[----:B0-----:R-:W0:Y:S08]  /*0e10*/  I2F.U64.RP R10, UR4 ;  /* 0x00000004000a7d12 */ /* 0x001e300008309000 */
[----:B0-----:R-:W0:Y:S02]  /*0e20*/  MUFU.RCP R10, R10 ;  /* 0x0000000a000a7308 */ /* 0x001e240000001000 */
[----:B0-----:R-:W-:-:S06]  /*0e30*/  IADD3 R6, PT, PT, R10, 0x1ffffffe, RZ ;  /* 0x1ffffffe0a067810 */ /* 0x001fcc0007ffe0ff */
[----:B------:R-:W1:Y:S02]  /*0e40*/  F2I.U64.TRUNC R6, R6 ;  /* 0x0000000600067311 */ /* 0x000e64000020d800 */
[----:B-1----:R-:W-:-:S04]  /*0e50*/  IMAD.WIDE.U32 R8, R6, R4, RZ ;  /* 0x0000000406087225 */ /* 0x002fc800078e00ff */
[----:B------:R-:W-:Y:S01]  /*0e60*/  IMAD R9, R6, R5, R9 ;  /* 0x0000000506097224 */ /* 0x000fe200078e0209 */
[----:B------:R-:W-:-:S03]  /*0e70*/  IADD3 R11, P0, PT, RZ, -R8, RZ ;  /* 0x80000008ff0b7210 */ /* 0x000fc60007f1e0ff */
[----:B------:R-:W-:Y:S02]  /*0e80*/  IMAD R9, R7, R4, R9 ;  /* 0x0000000407097224 */ /* 0x000fe400078e0209 */
[----:B------:R-:W-:-:S04]  /*0e90*/  IMAD.HI.U32 R8, R6, R11, RZ ;  /* 0x0000000b06087227 */ /* 0x000fc800078e00ff */
[----:B------:R-:W-:Y:S01]  /*0ea0*/  IMAD.X R13, RZ, RZ, ~R9, P0 ;  /* 0x000000ffff0d7224 */ /* 0x000fe200000e0e09 */
[----:B------:R-:W-:-:S03]  /*0eb0*/  MOV R9, R6 ;  /* 0x0000000600097202 */ /* 0x000fc60000000f00 */
[-C--:B------:R-:W-:Y:S02]  /*0ec0*/  IMAD R15, R7, R13.reuse, RZ ;  /* 0x0000000d070f7224 */ /* 0x080fe400078e02ff */
[----:B------:R-:W-:-:S04]  /*0ed0*/  IMAD.WIDE.U32 R8, P0, R6, R13, R8 ;  /* 0x0000000d06087225 */ /* 0x000fc80007800008 */
[----:B------:R-:W-:-:S04]  /*0ee0*/  IMAD.HI.U32 R13, R7, R13, RZ ;  /* 0x0000000d070d7227 */ /* 0x000fc800078e00ff */
[----:B------:R-:W-:-:S05]  /*0ef0*/  IMAD.HI.U32 R8, P1, R7, R11, R8 ;  /* 0x0000000b07087227 */ /* 0x000fca0007820008 */
[----:B------:R-:W-:Y:S01]  /*0f00*/  IADD3 R9, P2, PT, R15, R8, RZ ;  /* 0x000000080f097210 */ /* 0x000fe20007f5e0ff */
[----:B------:R-:W-:-:S04]  /*0f10*/  IMAD.X R8, R13, 0x1, R7, P0 ;  /* 0x000000010d087824 */ /* 0x000fc800000e0607 */
[----:B------:R-:W-:Y:S01]  /*0f20*/  IMAD.WIDE.U32 R6, R9, R4, RZ ;  /* 0x0000000409067225 */ /* 0x000fe200078e00ff */
[----:B------:R-:W-:-:S03]  /*0f30*/  IADD3.X R11, PT, PT, RZ, RZ, R8, P2, P1 ;  /* 0x000000ffff0b7210 */ /* 0x000fc600017e2408 */
[----:B------:R-:W-:Y:S01]  /*0f40*/  IMAD R7, R9, R5, R7 ;  /* 0x0000000509077224 */ /* 0x000fe200078e0207 */
[----:B------:R-:W-:-:S03]  /*0f50*/  IADD3 R13, P0, PT, RZ, -R6, RZ ;  /* 0x80000006ff0d7210 */ /* 0x000fc60007f1e0ff */
[----:B------:R-:W-:Y:S02]  /*0f60*/  IMAD R7, R11, R4, R7 ;  /* 0x000000040b077224 */ /* 0x000fe400078e0207 */
[----:B------:R-:W-:-:S03]  /*0f70*/  IMAD.HI.U32 R8, R9, R13, RZ ;  /* 0x0000000d09087227 */ /* 0x000fc600078e00ff */
[----:B------:R-:W-:Y:S01]  /*0f80*/  IADD3.X R6, PT, PT, RZ, ~R7, RZ, P0, !PT ;  /* 0x80000007ff067210 */ /* 0x000fe200007fe4ff */
[----:B------:R-:W-:-:S04]  /*0f90*/  HFMA2 R7, -RZ, RZ, 0, 0 ;  /* 0x00000000ff077431 */ /* 0x000fc800000001ff */
[----:B------:R-:W-:-:S04]  /*0fa0*/  IMAD.WIDE.U32 R8, P0, R9, R6, R8 ;  /* 0x0000000609087225 */ /* 0x000fc80007800008 */
[C---:B------:R-:W-:Y:S02]  /*0fb0*/  IMAD R10, R11.reuse, R6, RZ ;  /* 0x000000060b0a7224 */ /* 0x040fe400078e02ff */
[----:B------:R-:W-:-:S04]  /*0fc0*/  IMAD.HI.U32 R9, P1, R11, R13, R8 ;  /* 0x0000000d0b097227 */ /* 0x000fc80007820008 */
[----:B------:R-:W-:Y:S01]  /*0fd0*/  IMAD.HI.U32 R8, R11, R6, RZ ;  /* 0x000000060b087227 */ /* 0x000fe200078e00ff */
[----:B------:R-:W-:-:S03]  /*0fe0*/  IADD3 R9, P2, PT, R10, R9, RZ ;  /* 0x000000090a097210 */ /* 0x000fc60007f5e0ff */
[----:B------:R-:W-:Y:S02]  /*0ff0*/  IMAD.X R11, R8, 0x1, R11, P0 ;  /* 0x00000001080b7824 */ /* 0x000fe400000e060b */
[----:B------:R-:W-:-:S03]  /*1000*/  IMAD.HI.U32 R6, R9, R2, RZ ;  /* 0x0000000209067227 */ /* 0x000fc600078e00ff */
[----:B------:R-:W-:Y:S01]  /*1010*/  IADD3.X R11, PT, PT, RZ, RZ, R11, P2, P1 ;  /* 0x000000ffff0b7210 */ /* 0x000fe200017e240b */
[----:B------:R-:W-:-:S04]  /*1020*/  IMAD.WIDE.U32 R6, RZ, R9, R6 ;  /* 0x00000009ff067225 */ /* 0x000fc800078e0006 */
[----:B------:R-:W-:-:S04]  /*1030*/  IMAD.HI.U32 R6, P0, R11, R2, R6 ;  /* 0x000000020b067227 */ /* 0x000fc80007800006 */
[----:B------:R-:W-:Y:S01]  /*1040*/  IMAD.X R8, RZ, RZ, RZ, P0 ;  /* 0x000000ffff087224 */ /* 0x000fe200000e06ff */
[----:B------:R-:W-:-:S04]  /*1050*/  IADD3 R9, P1, PT, RZ, R6, RZ ;  /* 0x00000006ff097210 */ /* 0x000fc80007f3e0ff */
[----:B------:R-:W-:Y:S01]  /*1060*/  IADD3.X R11, PT, PT, RZ, R8, RZ, P1, !PT ;  /* 0x00000008ff0b7210 */ /* 0x000fe20000ffe4ff */
[----:B------:R-:W-:-:S04]  /*1070*/  IMAD.WIDE.U32 R6, R9, R4, RZ ;  /* 0x0000000409067225 */ /* 0x000fc800078e00ff */
[----:B------:R-:W-:Y:S01]  /*1080*/  IMAD R7, R9, R5, R7 ;  /* 0x0000000509077224 */ /* 0x000fe200078e0207 */
[----:B------:R-:W-:-:S03]  /*1090*/  IADD3 R13, P1, PT, -R6, R2, RZ ;  /* 0x00000002060d7210 */ /* 0x000fc60007f3e1ff */
[-C--:B------:R-:W-:Y:S01]  /*10a0*/  IMAD R7, R11, R4.reuse, R7 ;  /* 0x000000040b077224 */ /* 0x080fe200078e0207 */
[----:B------:R-:W-:-:S03]  /*10b0*/  ISETP.GE.U32.AND P0, PT, R13, R4, PT ;  /* 0x000000040d00720c */ /* 0x000fc60003f06070 */
[----:B------:R-:W-:Y:S01]  /*10c0*/  IMAD.X R10, RZ, RZ, ~R7, P1 ;  /* 0x000000ffff0a7224 */ /* 0x000fe200008e0e07 */
[----:B------:R-:W-:Y:S02]  /*10d0*/  IADD3 R6, P1, PT, R9, 0x1, RZ ;  /* 0x0000000109067810 */ /* 0x000fe40007f3e0ff */
[----:B------:R-:W-:Y:S02]  /*10e0*/  IADD3 R7, P2, PT, R13, -R4, RZ ;  /* 0x800000040d077210 */ /* 0x000fe40007f5e0ff */
[CC--:B------:R-:W-:Y:S01]  /*10f0*/  ISETP.GE.U32.AND.EX P0, PT, R10.reuse, R5.reuse, PT, P0 ;  /* 0x000000050a00720c */ /* 0x0c0fe20003f06100 */
[----:B------:R-:W-:Y:S01]  /*1100*/  IMAD.X R8, RZ, RZ, R11, P1 ;  /* 0x000000ffff087224 */ /* 0x000fe200008e060b */
[----:B------:R-:W-:Y:S02]  /*1110*/  IADD3.X R12, PT, PT, R10, ~R5, RZ, P2, !PT ;  /* 0x800000050a0c7210 */ /* 0x000fe400017fe4ff */
[----:B------:R-:W-:Y:S02]  /*1120*/  SEL R7, R7, R13, P0 ;  /* 0x0000000d07077207 */ /* 0x000fe40000000000 */
[----:B------:R-:W-:-:S02]  /*1130*/  SEL R9, R6, R9, P0 ;  /* 0x0000000906097207 */ /* 0x000fc40000000000 */
[----:B------:R-:W-:Y:S02]  /*1140*/  SEL R12, R12, R10, P0 ;  /* 0x0000000a0c0c7207 */ /* 0x000fe40000000000 */
[----:B------:R-:W-:Y:S02]  /*1150*/  SEL R6, R8, R11, P0 ;  /* 0x0000000b08067207 */ /* 0x000fe40000000000 */
[----:B------:R-:W-:Y:S02]  /*1160*/  ISETP.GE.U32.AND P0, PT, R7, R4, PT ;  /* 0x000000040700720c */ /* 0x000fe40003f06070 */
[----:B------:R-:W-:Y:S02]  /*1170*/  IADD3 R10, P2, PT, R9, 0x1, RZ ;  /* 0x00000001090a7810 */ /* 0x000fe40007f5e0ff */
[----:B------:R-:W-:Y:S01]  /*1180*/  ISETP.NE.U32.AND P1, PT, R4, RZ, PT ;  /* 0x000000ff0400720c */ /* 0x000fe20003f25070 */
[----:B------:R-:W-:Y:S01]  /*1190*/  IMAD.MOV.U32 R4, RZ, RZ, R0 ;  /* 0x000000ffff047224 */ /* 0x000fe200078e0000 */
[----:B------:R-:W-:-:S02]  /*11a0*/  ISETP.GE.U32.AND.EX P0, PT, R12, R5, PT, P0 ;  /* 0x000000050c00720c */ /* 0x000fc40003f06100 */
[-C--:B------:R-:W-:Y:S02]  /*11b0*/  IADD3.X R11, PT, PT, RZ, R6.reuse, RZ, P2, !PT ;  /* 0x00000006ff0b7210 */ /* 0x080fe400017fe4ff */
[----:B------:R-:W-:Y:S02]  /*11c0*/  ISETP.NE.AND.EX P1, PT, R5, RZ, PT, P1 ;  /* 0x000000ff0500720c */ /* 0x000fe40003f25310 */
[----:B------:R-:W-:Y:S02]  /*11d0*/  MOV R5, 0x0 ;  /* 0x0000000000057802 */ /* 0x000fe40000000f00 */
[----:B------:R-:W-:Y:S02]  /*11e0*/  SEL R10, R10, R9, P0 ;  /* 0x000000090a0a7207 */ /* 0x000fe40000000000 */
[----:B------:R-:W-:Y:S02]  /*11f0*/  SEL R11, R11, R6, P0 ;  /* 0x000000060b0b7207 */ /* 0x000fe40000000000 */
[----:B------:R-:W-:-:S02]  /*1200*/  SEL R10, R10, 0xffffffff, P1 ;  /* 0xffffffff0a0a7807 */ /* 0x000fc40000800000 */
[----:B------:R-:W-:Y:S01]  /*1210*/  SEL R11, R11, 0xffffffff, P1 ;  /* 0xffffffff0b0b7807 */ /* 0x000fe20000800000 */
[----:B------:R-:W-:Y:S06]  /*1220*/  RET.REL.NODEC R4 `(_Z13matmul_kernelPKfS0_Pfm) ;  /* 0xffffffec04747950 */ /* 0x000fec0003c3ffff */
.L_x_7:
[----:B------:R-:W-:-:S00]  /*1230*/  BRA `(.L_x_7) ;  /* 0xfffffffc00fc7947 */ /* 0x000fc0000383ffff */
[----:B------:R-:W-:-:S00]  /*1240*/  NOP ;  /* 0x0000000000007918 */ /* 0x000fc00000000000 */
        /* <DEDUP_REMOVED lines=11> */
.L_x_8:


//--------------------- .nv.shared.reserved.0     --------------------------
	.section	.nv.shared.reserved.0,"aw",@nobits
	.weak		__nv_reservedSMEM_offset_0_alias
	.size		__nv_reservedSMEM_offset_0_alias, 0, 64
	.other		__nv_reservedSMEM_offset_0_alias,@"STO_CUDA_RESERVED_SHARED STV_DEFAULT"
__nv_reservedSMEM_offset_0_alias:
	.zero		0
	.zero		64


//--------------------- .nv.constant0._Z13matmul_kernelPKfS0_Pfm --------------------------
	.section	.nv.constant0._Z13matmul_kernelPKfS0_Pfm,"a",@progbits
	.sectionflags	@""
	.align	4
.nv.constant0._Z13matmul_kernelPKfS0_Pfm:
	.zero		928


//--------------------- SYMBOLS --------------------------

	.type		.nv.reservedSmem.offset0,@object
	.size		.nv.reservedSmem.offset0,0x4
